//
// Generated by NVIDIA NVVM Compiler
//
// Compiler Build ID: CL-36424714
// Cuda compilation tools, release 13.0, V13.0.88
// Based on NVVM 20.0.0
//

.version 9.0
.target sm_100
.address_size 64

	// .globl	_Z16persistentKernelPfii

.visible .entry _Z16persistentKernelPfii(
	.param .u64 .ptr .align 1 _Z16persistentKernelPfii_param_0,
	.param .u32 _Z16persistentKernelPfii_param_1,
	.param .u32 _Z16persistentKernelPfii_param_2
)
{
	.reg .pred 	%p<8>;
	.reg .b32 	%r<33>;
	.reg .b32 	%f<3>;
	.reg .b64 	%rd<12>;

	ld.param.u64 	%rd4, [_Z16persistentKernelPfii_param_0];
	ld.param.u32 	%r9, [_Z16persistentKernelPfii_param_1];
	ld.param.u32 	%r10, [_Z16persistentKernelPfii_param_2];
	// begin inline asm
	mov.u32 %r11, %envreg2;
	// end inline asm
	cvt.u64.u32 	%rd5, %r11;
	// begin inline asm
	mov.u32 %r12, %envreg1;
	// end inline asm
	cvt.u64.u32 	%rd6, %r12;
	shl.b64 	%rd7, %rd6, 32;
	or.b64  	%rd1, %rd7, %rd5;
	mov.u32 	%r1, %ctaid.x;
	mov.u32 	%r13, %ntid.x;
	mov.u32 	%r2, %tid.x;
	mad.lo.s32 	%r3, %r1, %r13, %r2;
	setp.lt.s32 	%p1, %r10, 1;
	@%p1 bra 	$L__BB0_10;
	cvta.to.global.u64 	%rd8, %rd4;
	mul.wide.s32 	%rd9, %r3, 4;
	add.s64 	%rd2, %rd8, %rd9;
	add.s64 	%rd3, %rd1, 4;
	mov.u32 	%r15, %tid.y;
	add.s32 	%r16, %r2, %r15;
	mov.u32 	%r17, %tid.z;
	or.b32  	%r4, %r16, %r17;
	mov.u32 	%r18, %nctaid.x;
	mov.u32 	%r19, %nctaid.y;
	mul.lo.s32 	%r20, %r18, %r19;
	mov.u32 	%r21, %nctaid.z;
	mul.lo.s32 	%r22, %r20, %r21;
	mov.u32 	%r23, %ctaid.y;
	add.s32 	%r24, %r1, %r23;
	mov.u32 	%r25, %ctaid.z;
	neg.s32 	%r26, %r25;
	setp.eq.s32 	%p2, %r24, %r26;
	sub.s32 	%r27, -2147483647, %r22;
	selp.b32 	%r5, %r27, 1, %p2;
	mov.b32 	%r32, 0;
$L__BB0_2:
	setp.ge.s32 	%p3, %r3, %r9;
	@%p3 bra 	$L__BB0_4;
	ld.global.f32 	%f1, [%rd2];
	fma.rn.f32 	%f2, %f1, 0f3F000000, 0f3F800000;
	st.global.f32 	[%rd2], %f2;
$L__BB0_4:
	setp.ne.s64 	%p4, %rd1, 0;
	@%p4 bra 	$L__BB0_6;
	// begin inline asm
	trap;
	// end inline asm
$L__BB0_6:
	setp.ne.s32 	%p5, %r4, 0;
	barrier.sync 	0;
	@%p5 bra 	$L__BB0_9;
	// begin inline asm
	atom.add.release.gpu.u32 %r28,[%rd3],%r5;
	// end inline asm
$L__BB0_8:
	// begin inline asm
	ld.acquire.gpu.u32 %r30,[%rd3];
	// end inline asm
	xor.b32  	%r31, %r30, %r28;
	setp.gt.s32 	%p6, %r31, -1;
	@%p6 bra 	$L__BB0_8;
$L__BB0_9:
	barrier.sync 	0;
	add.s32 	%r32, %r32, 1;
	setp.ne.s32 	%p7, %r32, %r10;
	@%p7 bra 	$L__BB0_2;
$L__BB0_10:
	ret;

}


// ===== COMPILED SASS (sm_100) =====

	.target	sm_100

	.elftype	@"ET_EXEC"


//--------------------- .note.nv.tkinfo           --------------------------
	.section	.note.nv.tkinfo,"",@"SHT_NOTE"
	.sectionflags	@"SHF_NOTE_NV_TKINFO"
	.tkinfo
        /*0018*/ 	.word	0x00000002
        /*0030*/ 	.string	""
        /*0030*/ 	.string	"ptxas"
        /*0030*/ 	.string	"Cuda compilation tools, release 13.0, V13.0.88"
        /*0030*/ 	.string	"Build cuda_13.0.r13.0/compiler.36424714_0"
        /*0030*/ 	.string	"-arch sm_100 -m 64 "



//--------------------- .note.nv.cuinfo           --------------------------
	.section	.note.nv.cuinfo,"",@"SHT_NOTE"
	.sectionflags	@"SHF_NOTE_NV_CUINFO"
        /*0018*/ 	.short	0x0002
        /*001a*/ 	.short	0x0064
        /*001c*/ 	.short	0x0082
	.zero		2


//--------------------- .nv.info                  --------------------------
	.section	.nv.info,"",@"SHT_CUDA_INFO"
	.align	4


	//----- nvinfo : EIATTR_REGCOUNT
	.align		4
        /*0000*/ 	.byte	0x04, 0x2f
        /*0002*/ 	.short	(.L_1 - .L_0)
	.align		4
.L_0:
        /*0004*/ 	.word	index@(_Z16persistentKernelPfii)
        /*0008*/ 	.word	0x0000000e


	//----- nvinfo : EIATTR_FRAME_SIZE
	.align		4
.L_1:
        /*000c*/ 	.byte	0x04, 0x11
        /*000e*/ 	.short	(.L_3 - .L_2)
	.align		4
.L_2:
        /*0010*/ 	.word	index@(_Z16persistentKernelPfii)
        /*0014*/ 	.word	0x00000000


	//----- nvinfo : EIATTR_MIN_STACK_SIZE
	.align		4
.L_3:
        /*0018*/ 	.byte	0x04, 0x12
        /*001a*/ 	.short	(.L_5 - .L_4)
	.align		4
.L_4:
        /*001c*/ 	.word	index@(_Z16persistentKernelPfii)
        /*0020*/ 	.word	0x00000000
.L_5:


//--------------------- .nv.compat                --------------------------
	.section	.nv.compat,"",@"SHT_CUDA_COMPAT_INFO"
	.align	4
        /*0000*/ 	.byte	0x02, 0x09, 0x00, 0x00, 0x02, 0x02, 0x01, 0x00, 0x02, 0x05, 0x05, 0x00, 0x03, 0x07, 0x01, 0x01
        /*0010*/ 	.byte	0x02, 0x03, 0x00, 0x00, 0x02, 0x06, 0x01, 0x00, 0x04, 0x0b, 0x08, 0x00, 0x09, 0x00, 0x00, 0x00
        /*0020*/ 	.byte	0x00, 0x00, 0x00, 0x00


//--------------------- .nv.info._Z16persistentKernelPfii --------------------------
	.section	.nv.info._Z16persistentKernelPfii,"",@"SHT_CUDA_INFO"
	.sectionflags	@""
	.align	4


	//----- nvinfo : EIATTR_CUDA_API_VERSION
	.align		4
        /*0000*/ 	.byte	0x04, 0x37
        /*0002*/ 	.short	(.L_7 - .L_6)
.L_6:
        /*0004*/ 	.word	0x00000082


	//----- nvinfo : EIATTR_KPARAM_INFO
	.align		4
.L_7:
        /*0008*/ 	.byte	0x04, 0x17
        /*000a*/ 	.short	(.L_9 - .L_8)
.L_8:
        /*000c*/ 	.word	0x00000000
        /*0010*/ 	.short	0x0002
        /*0012*/ 	.short	0x000c
        /*0014*/ 	.byte	0x00, 0xf0, 0x11, 0x00


	//----- nvinfo : EIATTR_KPARAM_INFO
	.align		4
.L_9:
        /*0018*/ 	.byte	0x04, 0x17
        /*001a*/ 	.short	(.L_11 - .L_10)
.L_10:
        /*001c*/ 	.word	0x00000000
        /*0020*/ 	.short	0x0001
        /*0022*/ 	.short	0x0008
        /*0024*/ 	.byte	0x00, 0xf0, 0x11, 0x00


	//----- nvinfo : EIATTR_KPARAM_INFO
	.align		4
.L_11:
        /*0028*/ 	.byte	0x04, 0x17
        /*002a*/ 	.short	(.L_13 - .L_12)
.L_12:
        /*002c*/ 	.word	0x00000000
        /*0030*/ 	.short	0x0000
        /*0032*/ 	.short	0x0000
        /*0034*/ 	.byte	0x00, 0xf5, 0x21, 0x00


	//----- nvinfo : EIATTR_SPARSE_MMA_MASK
	.align		4
.L_13:
        /*0038*/ 	.byte	0x03, 0x50
        /*003a*/ 	.short	0x0000


	//----- nvinfo : EIATTR_MAXREG_COUNT
	.align		4
        /*003c*/ 	.byte	0x03, 0x1b
        /*003e*/ 	.short	0x00ff


	//----- nvinfo : EIATTR_NUM_BARRIERS
	.align		4
        /*0040*/ 	.byte	0x02, 0x4c
        /*0042*/ 	.byte	0x01
	.zero		1


	//----- nvinfo : EIATTR_MERCURY_ISA_VERSION
	.align		4
        /*0044*/ 	.byte	0x03, 0x5f
        /*0046*/ 	.short	0x0101


	//----- nvinfo : EIATTR_INT_WARP_WIDE_INSTR_OFFSETS
	.align		4
        /*0048*/ 	.byte	0x04, 0x31
        /*004a*/ 	.short	(.L_15 - .L_14)


	//   ....[0]....
.L_14:
        /*004c*/ 	.word	0x00000370


	//   ....[1]....
        /*0050*/ 	.word	0x00000450


	//----- nvinfo : EIATTR_COOP_GROUP_MASK_REGIDS
	.align		4
.L_15:
        /*0054*/ 	.byte	0x04, 0x29
        /*0056*/ 	.short	(.L_17 - .L_16)


	//   ....[0]....
.L_16:
        /*0058*/ 	.word	0xffffffff


	//   ....[1]....
        /*005c*/ 	.word	0xffffffff


	//   ....[2]....
        /*0060*/ 	.word	0x05000000


	//   ....[3]....
        /*0064*/ 	.word	0x05000000


	//----- nvinfo : EIATTR_COOP_GROUP_INSTR_OFFSETS
	.align		4
.L_17:
        /*0068*/ 	.byte	0x04, 0x28
        /*006a*/ 	.short	(.L_19 - .L_18)


	//   ....[0]....
.L_18:
        /*006c*/ 	.word	0x00000330


	//   ....[1]....
        /*0070*/ 	.word	0x00000500


	//   ....[2]....
        /*0074*/ 	.word	0x000005d0


	//   ....[3]....
        /*0078*/ 	.word	0x00000680


	//----- nvinfo : EIATTR_VRC_CTA_INIT_COUNT
	.align		4
.L_19:
        /*007c*/ 	.byte	0x02, 0x4a
	.zero		1
	.zero		1


	//----- nvinfo : EIATTR_EXIT_INSTR_OFFSETS
	.align		4
        /*0080*/ 	.byte	0x04, 0x1c
        /*0082*/ 	.short	(.L_21 - .L_20)


	//   ....[0]....
.L_20:
        /*0084*/ 	.word	0x00000030


	//   ....[1]....
        /*0088*/ 	.word	0x00000550


	//----- nvinfo : EIATTR_CRS_STACK_SIZE
	.align		4
.L_21:
        /*008c*/ 	.byte	0x04, 0x1e
        /*008e*/ 	.short	(.L_23 - .L_22)
.L_22:
        /*0090*/ 	.word	0x00000000


	//----- nvinfo : EIATTR_CBANK_PARAM_SIZE
	.align		4
.L_23:
        /*0094*/ 	.byte	0x03, 0x19
        /*0096*/ 	.short	0x0010


	//----- nvinfo : EIATTR_PARAM_CBANK
	.align		4
        /*0098*/ 	.byte	0x04, 0x0a
        /*009a*/ 	.short	(.L_25 - .L_24)
	.align		4
.L_24:
        /*009c*/ 	.word	index@(.nv.constant0._Z16persistentKernelPfii)
        /*00a0*/ 	.short	0x0380
        /*00a2*/ 	.short	0x0010


	//----- nvinfo : EIATTR_SW_WAR
	.align		4
.L_25:
        /*00a4*/ 	.byte	0x04, 0x36
        /*00a6*/ 	.short	(.L_27 - .L_26)
.L_26:
        /*00a8*/ 	.word	0x00000008
.L_27:


//--------------------- .nv.callgraph             --------------------------
	.section	.nv.callgraph,"",@"SHT_CUDA_CALLGRAPH"
	.align	4
	.sectionentsize	8
	.align		4
        /*0000*/ 	.word	0x00000000
	.align		4
        /*0004*/ 	.word	0xffffffff
	.align		4
        /*0008*/ 	.word	0x00000000
	.align		4
        /*000c*/ 	.word	0xfffffffe
	.align		4
        /*0010*/ 	.word	0x00000000
	.align		4
        /*0014*/ 	.word	0xfffffffd
	.align		4
        /*0018*/ 	.word	0x00000000
	.align		4
        /*001c*/ 	.word	0xfffffffc


//--------------------- .text._Z16persistentKernelPfii --------------------------
	.section	.text._Z16persistentKernelPfii,"ax",@progbits
	.align	128
        .global         _Z16persistentKernelPfii
        .type           _Z16persistentKernelPfii,@function
        .size           _Z16persistentKernelPfii,(.L_x_16 - _Z16persistentKernelPfii)
        .other          _Z16persistentKernelPfii,@"STO_CUDA_ENTRY STV_DEFAULT"
_Z16persistentKernelPfii:
.text._Z16persistentKernelPfii:
[----:B------:R-:W-:Y:S08]  /*0000*/  LDC R1, c[0x0][0x37c] ;  /* 0x0000df00ff017b82 */ /* 0x000ff00000000800 */
[----:B------:R-:W0:Y:S02]  /*0010*/  LDC R0, c[0x0][0x38c] ;  /* 0x0000e300ff007b82 */ /* 0x000e240000000800 */
[----:B0-----:R-:W-:-:S13]  /*0020*/  ISETP.GE.AND P0, PT, R0, 0x1, PT ;  /* 0x000000010000780c */ /* 0x001fda0003f06270 */
[----:B------:R-:W-:Y:S05]  /*0030*/  @!P0 EXIT ;  /* 0x000000000000894d */ /* 0x000fea0003800000 */
[----:B------:R-:W0:Y:S01]  /*0040*/  S2R R7, SR_CTAID.X ;  /* 0x0000000000077919 */ /* 0x000e220000002500 */
[----:B------:R-:W1:Y:S01]  /*0050*/  LDCU UR10, c[0x0][0x360] ;  /* 0x00006c00ff0a77ac */ /* 0x000e620008000800 */
[----:B------:R-:W2:Y:S01]  /*0060*/  LDC.64 R2, c[0x0][0x380] ;  /* 0x0000e000ff027b82 */ /* 0x000ea20000000a00 */
[----:B------:R-:W-:Y:S01]  /*0070*/  HFMA2 R10, -RZ, RZ, 0, 0 ;  /* 0x00000000ff0a7431 */ /* 0x000fe200000001ff */
[----:B------:R-:W0:Y:S01]  /*0080*/  S2R R0, SR_CTAID.Y ;  /* 0x0000000000007919 */ /* 0x000e220000002600 */
[----:B------:R-:W3:Y:S01]  /*0090*/  LDCU UR4, c[0x0][0x370] ;  /* 0x00006e00ff0477ac */ /* 0x000ee20008000800 */
[----:B------:R-:W4:Y:S01]  /*00a0*/  S2R R6, SR_CTAID.Z ;  /* 0x0000000000067919 */ /* 0x000f220000002700 */
[----:B------:R-:W5:Y:S01]  /*00b0*/  LDCU UR5, c[0x0][0x374] ;  /* 0x00006e80ff0577ac */ /* 0x000f620008000800 */
[----:B------:R-:W1:Y:S01]  /*00c0*/  S2R R4, SR_TID.X ;  /* 0x0000000000047919 */ /* 0x000e620000002100 */
[----:B------:R-:W0:Y:S01]  /*00d0*/  LDCU UR6, c[0x0][0x378] ;  /* 0x00006f00ff0677ac */ /* 0x000e220008000800 */
[----:B------:R-:W1:Y:S01]  /*00e0*/  S2R R5, SR_TID.Y ;  /* 0x0000000000057919 */ /* 0x000e620000002200 */
[----:B------:R-:W0:Y:S01]  /*00f0*/  LDCU.64 UR8, c[0x0][0x358] ;  /* 0x00006b00ff0877ac */ /* 0x000e220008000a00 */
[----:B------:R-:W2:Y:S01]  /*0100*/  S2R R9, SR_TID.Z ;  /* 0x0000000000097919 */ /* 0x000ea20000002300 */
[----:B------:R-:W-:-:S05]  /*0110*/  CS2R.32 R11, SR_CgaSize ;  /* 0x00000000000b7805 */ /* 0x000fca0000008a00 */
[----:B------:R-:W-:-:S05]  /*0120*/  IMAD R11, R11, -0xa0, RZ ;  /* 0xffffff600b0b7824 */ /* 0x000fca00078e02ff */
[----:B------:R-:W-:-:S14]  /*0130*/  R2UR UR7, R11 ;  /* 0x000000000b0772ca */ /* 0x000fdc00000e0000 */
[----:B------:R-:W0:Y:S01]  /*0140*/  LDCU UR7, c[0x0][UR7+0x258] ;  /* 0x00004b00070777ac */ /* 0x000e220008000800 */
[----:B---3--:R-:W-:-:S04]  /*0150*/  UIADD3 UR4, UPT, UPT, URZ, -UR4, URZ ;  /* 0x80000004ff047290 */ /* 0x008fc8000fffe0ff */
[----:B-----5:R-:W-:Y:S01]  /*0160*/  UIMAD UR4, UR4, UR5, URZ ;  /* 0x00000005040472a4 */ /* 0x020fe2000f8e02ff */
[----:B------:R-:W-:-:S05]  /*0170*/  CS2R.32 R11, SR_CgaSize ;  /* 0x00000000000b7805 */ /* 0x000fca0000008a00 */
[----:B------:R-:W-:-:S05]  /*0180*/  IMAD R11, R11, -0xa0, RZ ;  /* 0xffffff600b0b7824 */ /* 0x000fca00078e02ff */
[----:B------:R-:W-:-:S14]  /*0190*/  R2UR UR5, R11 ;  /* 0x000000000b0572ca */ /* 0x000fdc00000e0000 */
[----:B------:R-:W3:Y:S01]  /*01a0*/  LDCU UR5, c[0x0][UR5+0x254] ;  /* 0x00004a80050577ac */ /* 0x000ee20008000800 */
[----:B0-----:R-:W-:Y:S01]  /*01b0*/  UIMAD UR4, UR6, UR4, -0x7fffffff ;  /* 0x80000001060474a4 */ /* 0x001fe2000f8e0204 */
[C---:B------:R-:W-:Y:S02]  /*01c0*/  IMAD.IADD R0, R7.reuse, 0x1, R0 ;  /* 0x0000000107007824 */ /* 0x040fe400078e0200 */
[----:B----4-:R-:W-:Y:S02]  /*01d0*/  IMAD.MOV R11, RZ, RZ, -R6 ;  /* 0x000000ffff0b7224 */ /* 0x010fe400078e0a06 */
[----:B-1----:R-:W-:-:S03]  /*01e0*/  IMAD R7, R7, UR10, R4 ;  /* 0x0000000a07077c24 */ /* 0x002fc6000f8e0204 */
[----:B------:R-:W-:Y:S01]  /*01f0*/  ISETP.NE.AND P0, PT, R0, R11, PT ;  /* 0x0000000b0000720c */ /* 0x000fe20003f05270 */
[----:B------:R-:W-:Y:S02]  /*0200*/  IMAD.IADD R0, R4, 0x1, R5 ;  /* 0x0000000104007824 */ /* 0x000fe400078e0205 */
[----:B--2---:R-:W-:-:S10]  /*0210*/  IMAD.WIDE R2, R7, 0x4, R2 ;  /* 0x0000000407027825 */ /* 0x004fd400078e0202 */
[----:B------:R-:W-:Y:S01]  /*0220*/  VOTEU.ANY UP0, P0 ;  /* 0x0000000000ff7886 */ /* 0x000fe20000000100 */
[----:B------:R-:W-:Y:S01]  /*0230*/  LOP3.LUT P0, RZ, R0, R9, RZ, 0xfc, !PT ;  /* 0x0000000900ff7212 */ /* 0x000fe2000780fcff */
[----:B---3--:R-:W-:-:S12]  /*0240*/  USEL UR4, UR4, 0x1, !UP0 ;  /* 0x0000000104047887 */ /* 0x008fd8000c000000 */
.L_x_8:
[----:B0-----:R-:W0:Y:S01]  /*0250*/  LDCU UR6, c[0x0][0x388] ;  /* 0x00007100ff0677ac */ /* 0x001e220008000800 */
[----:B------:R-:W-:Y:S01]  /*0260*/  BSSY.RECONVERGENT B0, `(.L_x_0) ;  /* 0x0000007000007945 */ /* 0x000fe20003800200 */
[----:B0-----:R-:W-:-:S13]  /*0270*/  ISETP.GE.AND P1, PT, R7, UR6, PT ;  /* 0x0000000607007c0c */ /* 0x001fda000bf26270 */
[----:B------:R-:W-:Y:S05]  /*0280*/  @P1 BRA `(.L_x_1) ;  /* 0x0000000000101947 */ /* 0x000fea0003800000 */
[----:B------:R-:W2:Y:S01]  /*0290*/  LDG.E R0, desc[UR8][R2.64] ;  /* 0x0000000802007981 */ /* 0x000ea2000c1e1900 */
[----:B------:R-:W-:-:S04]  /*02a0*/  IMAD.MOV.U32 R5, RZ, RZ, 0x3f000000 ;  /* 0x3f000000ff057424 */ /* 0x000fc800078e00ff */
[----:B--2---:R-:W-:-:S05]  /*02b0*/  FFMA R5, R0, R5, 1 ;  /* 0x3f80000000057423 */ /* 0x004fca0000000005 */
[----:B------:R0:W-:Y:S02]  /*02c0*/  STG.E desc[UR8][R2.64], R5 ;  /* 0x0000000502007986 */ /* 0x0001e4000c101908 */
.L_x_1:
[----:B------:R-:W-:Y:S05]  /*02d0*/  BSYNC.RECONVERGENT B0 ;  /* 0x0000000000007941 */ /* 0x000fea0003800200 */
.L_x_0:
[----:B------:R-:W-:-:S04]  /*02e0*/  UISETP.NE.U32.AND UP0, UPT, UR7, URZ, UPT ;  /* 0x000000ff0700728c */ /* 0x000fc8000bf05070 */
[----:B------:R-:W-:-:S09]  /*02f0*/  UISETP.NE.AND.EX UP0, UPT, UR5, URZ, UPT, UP0 ;  /* 0x000000ff0500728c */ /* 0x000fd2000bf05300 */
[----:B------:R-:W-:Y:S05]  /*0300*/  BRA.U !UP0, `(.L_x_2) ;  /* 0x0000000108947547 */ /* 0x000fea000b800000 */
[----:B------:R-:W-:-:S03]  /*0310*/  UMOV UR6, 0xffffffff ;  /* 0xffffffff00067882 */ /* 0x000fc60000000000 */
[----:B------:R-:W-:Y:S05]  /*0320*/  BRA.DIV UR6, `(.L_x_3) ;  /* 0x0000000206907947 */ /* 0x000fea000b800000 */
[----:B------:R-:W-:Y:S06]  /*0330*/  BAR.SYNC.DEFER_BLOCKING 0x0 ;  /* 0x0000000000007b1d */ /* 0x000fec0000010000 */
.L_x_11:
[----:B------:R-:W-:Y:S04]  /*0340*/  BSSY B0, `(.L_x_4) ;  /* 0x0000019000007945 */ /* 0x000fe80003800000 */
[----:B------:R-:W-:Y:S05]  /*0350*/  @P0 BRA `(.L_x_5) ;  /* 0x00000000005c0947 */ /* 0x000fea0003800000 */
[----:B0-----:R-:W0:Y:S01]  /*0360*/  S2R R5, SR_LANEID ;  /* 0x0000000000057919 */ /* 0x001e220000000000 */
[----:B------:R-:W-:Y:S01]  /*0370*/  VOTEU.ANY UR6, UPT, PT ;  /* 0x0000000000067886 */ /* 0x000fe200038e0100 */
[----:B------:R-:W-:Y:S01]  /*0380*/  IMAD.U32 R4, RZ, RZ, UR7 ;  /* 0x00000007ff047e24 */ /* 0x000fe2000f8e00ff */
[----:B------:R-:W-:Y:S08]  /*0390*/  FLO.U32 R6, UR6 ;  /* 0x0000000600067d00 */ /* 0x000ff000080e0000 */
[----:B------:R-:W1:Y:S02]  /*03a0*/  POPC R0, UR6 ;  /* 0x0000000600007d09 */ /* 0x000e640008000000 */
[----:B-1----:R-:W-:Y:S01]  /*03b0*/  IMAD R9, R0, UR4, RZ ;  /* 0x0000000400097c24 */ /* 0x002fe2000f8e02ff */
[----:B0-----:R-:W-:-:S02]  /*03c0*/  ISETP.EQ.U32.AND P1, PT, R6, R5, PT ;  /* 0x000000050600720c */ /* 0x001fc40003f22070 */
[----:B------:R-:W-:-:S11]  /*03d0*/  MOV R5, UR5 ;  /* 0x0000000500057c02 */ /* 0x000fd60008000f00 */
[----:B------:R-:W-:Y:S06]  /*03e0*/  @P1 MEMBAR.ALL.GPU ;  /* 0x0000000000001992 */ /* 0x000fec000000a000 */
[----:B------:R-:W-:-:S00]  /*03f0*/  @P1 ERRBAR ;  /* 0x00000000000019ab */ /* 0x000fc00000000000 */
[----:B------:R-:W-:Y:S06]  /*0400*/  @P1 CGAERRBAR ;  /* 0x00000000000015ab */ /* 0x000fec0000000000 */
[----:B------:R-:W2:Y:S01]  /*0410*/  @P1 ATOM.E.ADD.STRONG.GPU PT, R9, desc[UR8][R4.64+0x4], R9 ;  /* 0x800004090409198a */ /* 0x000ea200081ef108 */
[----:B------:R-:W0:Y:S02]  /*0420*/  S2R R8, SR_LTMASK ;  /* 0x0000000000087919 */ /* 0x000e240000003900 */
[----:B0-----:R-:W-:-:S04]  /*0430*/  LOP3.LUT R8, R8, UR6, RZ, 0xc0, !PT ;  /* 0x0000000608087c12 */ /* 0x001fc8000f8ec0ff */
[----:B------:R-:W0:Y:S01]  /*0440*/  POPC R11, R8 ;  /* 0x00000008000b7309 */ /* 0x000e220000000000 */
[----:B--2---:R-:W0:Y:S02]  /*0450*/  SHFL.IDX PT, R0, R9, R6, 0x1f ;  /* 0x00001f0609007589 */ /* 0x004e2400000e0000 */
[----:B0-----:R-:W-:-:S07]  /*0460*/  IMAD R0, R11, UR4, R0 ;  /* 0x000000040b007c24 */ /* 0x001fce000f8e0200 */
.L_x_6:
[----:B------:R-:W2:Y:S04]  /*0470*/  LD.E.STRONG.GPU R9, desc[UR8][R4.64+0x4] ;  /* 0x0000040804097980 */ /* 0x000ea8000c10f900 */
[----:B--2---:R-:W-:Y:S01]  /*0480*/  CCTL.IVALL ;  /* 0x00000000ff00798f */ /* 0x004fe20002000000 */
[----:B------:R-:W-:Y:S05]  /*0490*/  YIELD ;  /* 0x0000000000007946 */ /* 0x000fea0003800000 */
[----:B------:R-:W-:-:S04]  /*04a0*/  LOP3.LUT R9, R9, R0, RZ, 0x3c, !PT ;  /* 0x0000000009097212 */ /* 0x000fc800078e3cff */
[----:B------:R-:W-:-:S13]  /*04b0*/  ISETP.GT.AND P1, PT, R9, -0x1, PT ;  /* 0xffffffff0900780c */ /* 0x000fda0003f24270 */
[----:B------:R-:W-:Y:S05]  /*04c0*/  @P1 BRA `(.L_x_6) ;  /* 0xfffffffc00e81947 */ /* 0x000fea000383ffff */
.L_x_5:
[----:B------:R-:W-:Y:S05]  /*04d0*/  BSYNC B0 ;  /* 0x0000000000007941 */ /* 0x000fea0003800000 */
.L_x_4:
[----:B------:R-:W-:-:S03]  /*04e0*/  UMOV UR6, 0xffffffff ;  /* 0xffffffff00067882 */ /* 0x000fc60000000000 */
[----:B------:R-:W-:Y:S05]  /*04f0*/  BRA.DIV UR6, `(.L_x_7) ;  /* 0x0000000206487947 */ /* 0x000fea000b800000 */
[----:B------:R-:W-:Y:S06]  /*0500*/  BAR.SYNC.DEFER_BLOCKING 0x0 ;  /* 0x0000000000007b1d */ /* 0x000fec0000010000 */
.L_x_14:
[----:B------:R-:W1:Y:S01]  /*0510*/  LDCU UR6, c[0x0][0x38c] ;  /* 0x00007180ff0677ac */ /* 0x000e620008000800 */
[----:B------:R-:W-:-:S05]  /*0520*/  VIADD R10, R10, 0x1 ;  /* 0x000000010a0a7836 */ /* 0x000fca0000000000 */
[----:B-1----:R-:W-:-:S13]  /*0530*/  ISETP.NE.AND P1, PT, R10, UR6, PT ;  /* 0x000000060a007c0c */ /* 0x002fda000bf25270 */
[----:B------:R-:W-:Y:S05]  /*0540*/  @P1 BRA `(.L_x_8) ;  /* 0xfffffffc00401947 */ /* 0x000fea000383ffff */
[----:B------:R-:W-:Y:S05]  /*0550*/  EXIT ;  /* 0x000000000000794d */ /* 0x000fea0003800000 */
.L_x_2:
[----:B------:R-:W-:Y:S05]  /*0560*/  BPT.TRAP 0x1 ;  /* 0x000000040000795c */ /* 0x000fea0000300000 */
.L_x_3:
[----:B------:R-:W-:Y:S01]  /*0570*/  BSSY B0, `(.L_x_9) ;  /* 0x0000009000007945 */ /* 0x000fe20003800000 */
[----:B0-----:R-:W-:Y:S01]  /*0580*/  CS2R R4, SRZ ;  /* 0x0000000000047805 */ /* 0x001fe2000001ff00 */
[----:B------:R-:W-:-:S07]  /*0590*/  IMAD.MOV.U32 R0, RZ, RZ, -0x1 ;  /* 0xffffffffff007424 */ /* 0x000fce00078e00ff */
[----:B------:R-:W-:Y:S05]  /*05a0*/  WARPSYNC.COLLECTIVE.ALL `(.L_x_10) ;  /* 0x0000000000147948 */ /* 0x000fea0003c00000 */
[----:B------:R-:W-:-:S04]  /*05b0*/  SHF.L.U32 R4, R4, 0x10, RZ ;  /* 0x0000001004047819 */ /* 0x000fc800000006ff */
[----:B------:R-:W-:-:S05]  /*05c0*/  LOP3.LUT R4, R4, 0xf, R5, 0xf8, !PT ;  /* 0x0000000f04047812 */ /* 0x000fca00078ef805 */
[----:B------:R0:W-:Y:S02]  /*05d0*/  BAR.SYNC.DEFER_BLOCKING R4, R4 ;  /* 0x000000040000731d */ /* 0x0001e40000010000 */
[----:B0-----:R-:W-:-:S04]  /*05e0*/  SHF.R.U32 R4, R4, 0x10, RZ ;  /* 0x0000001004047819 */ /* 0x001fc800000016ff */
[----:B------:R-:W-:Y:S05]  /*05f0*/  ENDCOLLECTIVE ;  /* 0x000000000000791b */ /* 0x000fea0003800000 */
.L_x_10:
[----:B------:R-:W-:Y:S05]  /*0600*/  BSYNC B0 ;  /* 0x0000000000007941 */ /* 0x000fea0003800000 */
.L_x_9:
[----:B------:R-:W-:Y:S05]  /*0610*/  BRA `(.L_x_11) ;  /* 0xfffffffc00487947 */ /* 0x000fea000383ffff */
.L_x_7:
[----:B------:R-:W-:Y:S01]  /*0620*/  BSSY B0, `(.L_x_12) ;  /* 0x0000009000007945 */ /* 0x000fe20003800000 */
[----:B0-----:R-:W-:Y:S02]  /*0630*/  CS2R R4, SRZ ;  /* 0x0000000000047805 */ /* 0x001fe4000001ff00 */
[----:B------:R-:W-:-:S07]  /*0640*/  MOV R0, 0xffffffff ;  /* 0xffffffff00007802 */ /* 0x000fce0000000f00 */
[----:B------:R-:W-:Y:S05]  /*0650*/  WARPSYNC.COLLECTIVE.ALL `(.L_x_13) ;  /* 0x0000000000147948 */ /* 0x000fea0003c00000 */
[----:B------:R-:W-:-:S04]  /*0660*/  SHF.L.U32 R4, R4, 0x10, RZ ;  /* 0x0000001004047819 */ /* 0x000fc800000006ff */
[----:B------:R-:W-:-:S05]  /*0670*/  LOP3.LUT R4, R4, 0xf, R5, 0xf8, !PT ;  /* 0x0000000f04047812 */ /* 0x000fca00078ef805 */
[----:B------:R0:W-:Y:S02]  /*0680*/  BAR.SYNC.DEFER_BLOCKING R4, R4 ;  /* 0x000000040000731d */ /* 0x0001e40000010000 */
[----:B0-----:R-:W-:-:S04]  /*0690*/  SHF.R.U32 R4, R4, 0x10, RZ ;  /* 0x0000001004047819 */ /* 0x001fc800000016ff */
[----:B------:R-:W-:Y:S05]  /*06a0*/  ENDCOLLECTIVE ;  /* 0x000000000000791b */ /* 0x000fea0003800000 */
.L_x_13:
[----:B------:R-:W-:Y:S05]  /*06b0*/  BSYNC B0 ;  /* 0x0000000000007941 */ /* 0x000fea0003800000 */
.L_x_12:
[----:B------:R-:W-:Y:S05]  /*06c0*/  BRA `(.L_x_14) ;  /* 0xfffffffc00907947 */ /* 0x000fea000383ffff */
.L_x_15:
[----:B------:R-:W-:-:S00]  /*06d0*/  BRA `(.L_x_15) ;  /* 0xfffffffc00fc7947 */ /* 0x000fc0000383ffff */
[----:B------:R-:W-:-:S00]  /*06e0*/  NOP ;  /* 0x0000000000007918 */ /* 0x000fc00000000000 */
        /* <DEDUP_REMOVED lines=9> */
.L_x_16:


//--------------------- .nv.shared.reserved.0     --------------------------
	.section	.nv.shared.reserved.0,"aw",@nobits
	.weak		__nv_reservedSMEM_offset_0_alias
	.size		__nv_reservedSMEM_offset_0_alias, 0, 64
	.other		__nv_reservedSMEM_offset_0_alias,@"STO_CUDA_RESERVED_SHARED STV_DEFAULT"
__nv_reservedSMEM_offset_0_alias:
	.zero		0
	.zero		64


//--------------------- .nv.constant0._Z16persistentKernelPfii --------------------------
	.section	.nv.constant0._Z16persistentKernelPfii,"a",@progbits
	.sectionflags	@""
	.align	4
.nv.constant0._Z16persistentKernelPfii:
	.zero		912


//--------------------- SYMBOLS --------------------------

	.type		.nv.reservedSmem.offset0,@object
	.size		.nv.reservedSmem.offset0,0x4
